//
// Generated by NVIDIA NVVM Compiler
//
// Compiler Build ID: CL-36424714
// Cuda compilation tools, release 13.0, V13.0.88
// Based on NVVM 20.0.0
//

.version 9.0
.target sm_100
.address_size 64

	// .globl	_Z30convolution_1d_x_shared_memoryPfiiS_
// _ZZ30convolution_1d_x_shared_memoryPfiiS_E8row_data has been demoted

.visible .entry _Z30convolution_1d_x_shared_memoryPfiiS_(
	.param .u64 .ptr .align 1 _Z30convolution_1d_x_shared_memoryPfiiS__param_0,
	.param .u32 _Z30convolution_1d_x_shared_memoryPfiiS__param_1,
	.param .u32 _Z30convolution_1d_x_shared_memoryPfiiS__param_2,
	.param .u64 .ptr .align 1 _Z30convolution_1d_x_shared_memoryPfiiS__param_3
)
{
	.reg .pred 	%p<6>;
	.reg .b32 	%r<19>;
	.reg .b32 	%f<29>;
	.reg .b64 	%rd<22>;
	// demoted variable
	.shared .align 4 .b8 _ZZ30convolution_1d_x_shared_memoryPfiiS_E8row_data[1056];
	ld.param.u64 	%rd5, [_Z30convolution_1d_x_shared_memoryPfiiS__param_0];
	ld.param.u32 	%r6, [_Z30convolution_1d_x_shared_memoryPfiiS__param_1];
	ld.param.u64 	%rd6, [_Z30convolution_1d_x_shared_memoryPfiiS__param_3];
	mov.u32 	%r1, %ntid.x;
	mov.u32 	%r7, %ctaid.x;
	mov.u32 	%r2, %tid.x;
	mad.lo.s32 	%r8, %r1, %r7, %r2;
	setp.lt.s32 	%p1, %r8, 5;
	add.s32 	%r9, %r6, -4;
	setp.ge.s32 	%p2, %r8, %r9;
	or.pred  	%p3, %p1, %p2;
	@%p3 bra 	$L__BB0_6;
	cvta.to.global.u64 	%rd7, %rd5;
	mov.u32 	%r10, %ctaid.y;
	mul.lo.s32 	%r11, %r6, %r10;
	cvt.s64.s32 	%rd1, %r11;
	mul.wide.s32 	%rd8, %r11, 4;
	add.s64 	%rd2, %rd7, %rd8;
	cvt.u64.u32 	%rd3, %r8;
	mul.wide.u32 	%rd9, %r8, 4;
	add.s64 	%rd4, %rd2, %rd9;
	ld.global.f32 	%f1, [%rd4];
	shl.b32 	%r12, %r2, 2;
	mov.u32 	%r13, _ZZ30convolution_1d_x_shared_memoryPfiiS_E8row_data;
	add.s32 	%r4, %r13, %r12;
	st.shared.f32 	[%r4+16], %f1;
	setp.ne.s32 	%p4, %r2, 0;
	@%p4 bra 	$L__BB0_3;
	add.s32 	%r15, %r8, -4;
	mul.wide.u32 	%rd10, %r15, 4;
	add.s64 	%rd11, %rd2, %rd10;
	ld.global.f32 	%f6, [%rd11];
	st.shared.f32 	[_ZZ30convolution_1d_x_shared_memoryPfiiS_E8row_data], %f6;
	add.s32 	%r16, %r8, -3;
	mul.wide.u32 	%rd12, %r16, 4;
	add.s64 	%rd13, %rd2, %rd12;
	ld.global.f32 	%f7, [%rd13];
	st.shared.f32 	[_ZZ30convolution_1d_x_shared_memoryPfiiS_E8row_data+4], %f7;
	add.s32 	%r17, %r8, -2;
	mul.wide.u32 	%rd14, %r17, 4;
	add.s64 	%rd15, %rd2, %rd14;
	ld.global.f32 	%f8, [%rd15];
	st.shared.f32 	[_ZZ30convolution_1d_x_shared_memoryPfiiS_E8row_data+8], %f8;
	add.s32 	%r18, %r8, -1;
	mul.wide.u32 	%rd16, %r18, 4;
	add.s64 	%rd17, %rd2, %rd16;
	ld.global.f32 	%f9, [%rd17];
	st.shared.f32 	[_ZZ30convolution_1d_x_shared_memoryPfiiS_E8row_data+12], %f9;
	bra.uni 	$L__BB0_5;
$L__BB0_3:
	add.s32 	%r14, %r1, -1;
	setp.ne.s32 	%p5, %r2, %r14;
	@%p5 bra 	$L__BB0_5;
	ld.global.f32 	%f2, [%rd4+4];
	st.shared.f32 	[%r4+20], %f2;
	ld.global.f32 	%f3, [%rd4+8];
	st.shared.f32 	[%r4+24], %f3;
	ld.global.f32 	%f4, [%rd4+12];
	st.shared.f32 	[%r4+28], %f4;
	ld.global.f32 	%f5, [%rd4+16];
	st.shared.f32 	[%r4+32], %f5;
$L__BB0_5:
	bar.sync 	0;
	add.s64 	%rd18, %rd1, %rd3;
	cvta.to.global.u64 	%rd19, %rd6;
	shl.b64 	%rd20, %rd18, 2;
	add.s64 	%rd21, %rd19, %rd20;
	ld.shared.f32 	%f10, [%r4];
	add.f32 	%f11, %f10, 0f00000000;
	ld.shared.f32 	%f12, [%r4+4];
	add.f32 	%f13, %f12, %f11;
	ld.shared.f32 	%f14, [%r4+8];
	add.f32 	%f15, %f14, %f13;
	ld.shared.f32 	%f16, [%r4+12];
	add.f32 	%f17, %f16, %f15;
	ld.shared.f32 	%f18, [%r4+16];
	add.f32 	%f19, %f18, %f17;
	ld.shared.f32 	%f20, [%r4+20];
	add.f32 	%f21, %f20, %f19;
	ld.shared.f32 	%f22, [%r4+24];
	add.f32 	%f23, %f22, %f21;
	ld.shared.f32 	%f24, [%r4+28];
	add.f32 	%f25, %f24, %f23;
	ld.shared.f32 	%f26, [%r4+32];
	add.f32 	%f27, %f26, %f25;
	mul.f32 	%f28, %f27, 0f3DE38E39;
	st.global.f32 	[%rd21], %f28;
$L__BB0_6:
	ret;

}


// ===== COMPILED SASS (sm_100) =====

	.target	sm_100

	.elftype	@"ET_EXEC"


//--------------------- .note.nv.tkinfo           --------------------------
	.section	.note.nv.tkinfo,"",@"SHT_NOTE"
	.sectionflags	@"SHF_NOTE_NV_TKINFO"
	.tkinfo
        /*0018*/ 	.word	0x00000002
        /*0030*/ 	.string	""
        /*0030*/ 	.string	"ptxas"
        /*0030*/ 	.string	"Cuda compilation tools, release 13.0, V13.0.88"
        /*0030*/ 	.string	"Build cuda_13.0.r13.0/compiler.36424714_0"
        /*0030*/ 	.string	"-arch sm_100 -m 64 "



//--------------------- .note.nv.cuinfo           --------------------------
	.section	.note.nv.cuinfo,"",@"SHT_NOTE"
	.sectionflags	@"SHF_NOTE_NV_CUINFO"
        /*0018*/ 	.short	0x0002
        /*001a*/ 	.short	0x0064
        /*001c*/ 	.short	0x0082
	.zero		2


//--------------------- .nv.info                  --------------------------
	.section	.nv.info,"",@"SHT_CUDA_INFO"
	.align	4


	//----- nvinfo : EIATTR_REGCOUNT
	.align		4
        /*0000*/ 	.byte	0x04, 0x2f
        /*0002*/ 	.short	(.L_1 - .L_0)
	.align		4
.L_0:
        /*0004*/ 	.word	index@(_Z30convolution_1d_x_shared_memoryPfiiS_)
        /*0008*/ 	.word	0x00000018


	//----- nvinfo : EIATTR_FRAME_SIZE
	.align		4
.L_1:
        /*000c*/ 	.byte	0x04, 0x11
        /*000e*/ 	.short	(.L_3 - .L_2)
	.align		4
.L_2:
        /*0010*/ 	.word	index@(_Z30convolution_1d_x_shared_memoryPfiiS_)
        /*0014*/ 	.word	0x00000000


	//----- nvinfo : EIATTR_MIN_STACK_SIZE
	.align		4
.L_3:
        /*0018*/ 	.byte	0x04, 0x12
        /*001a*/ 	.short	(.L_5 - .L_4)
	.align		4
.L_4:
        /*001c*/ 	.word	index@(_Z30convolution_1d_x_shared_memoryPfiiS_)
        /*0020*/ 	.word	0x00000000
.L_5:


//--------------------- .nv.compat                --------------------------
	.section	.nv.compat,"",@"SHT_CUDA_COMPAT_INFO"
	.align	4
        /*0000*/ 	.byte	0x02, 0x09, 0x00, 0x00, 0x02, 0x02, 0x01, 0x00, 0x02, 0x05, 0x05, 0x00, 0x03, 0x07, 0x01, 0x01
        /*0010*/ 	.byte	0x02, 0x03, 0x00, 0x00, 0x02, 0x06, 0x01, 0x00, 0x04, 0x0b, 0x08, 0x00, 0x09, 0x00, 0x00, 0x00
        /*0020*/ 	.byte	0x00, 0x00, 0x00, 0x00


//--------------------- .nv.info._Z30convolution_1d_x_shared_memoryPfiiS_ --------------------------
	.section	.nv.info._Z30convolution_1d_x_shared_memoryPfiiS_,"",@"SHT_CUDA_INFO"
	.sectionflags	@""
	.align	4


	//----- nvinfo : EIATTR_CUDA_API_VERSION
	.align		4
        /*0000*/ 	.byte	0x04, 0x37
        /*0002*/ 	.short	(.L_7 - .L_6)
.L_6:
        /*0004*/ 	.word	0x00000082


	//----- nvinfo : EIATTR_KPARAM_INFO
	.align		4
.L_7:
        /*0008*/ 	.byte	0x04, 0x17
        /*000a*/ 	.short	(.L_9 - .L_8)
.L_8:
        /*000c*/ 	.word	0x00000000
        /*0010*/ 	.short	0x0003
        /*0012*/ 	.short	0x0010
        /*0014*/ 	.byte	0x00, 0xf5, 0x21, 0x00


	//----- nvinfo : EIATTR_KPARAM_INFO
	.align		4
.L_9:
        /*0018*/ 	.byte	0x04, 0x17
        /*001a*/ 	.short	(.L_11 - .L_10)
.L_10:
        /*001c*/ 	.word	0x00000000
        /*0020*/ 	.short	0x0002
        /*0022*/ 	.short	0x000c
        /*0024*/ 	.byte	0x00, 0xf0, 0x11, 0x00


	//----- nvinfo : EIATTR_KPARAM_INFO
	.align		4
.L_11:
        /*0028*/ 	.byte	0x04, 0x17
        /*002a*/ 	.short	(.L_13 - .L_12)
.L_12:
        /*002c*/ 	.word	0x00000000
        /*0030*/ 	.short	0x0001
        /*0032*/ 	.short	0x0008
        /*0034*/ 	.byte	0x00, 0xf0, 0x11, 0x00


	//----- nvinfo : EIATTR_KPARAM_INFO
	.align		4
.L_13:
        /*0038*/ 	.byte	0x04, 0x17
        /*003a*/ 	.short	(.L_15 - .L_14)
.L_14:
        /*003c*/ 	.word	0x00000000
        /*0040*/ 	.short	0x0000
        /*0042*/ 	.short	0x0000
        /*0044*/ 	.byte	0x00, 0xf5, 0x21, 0x00


	//----- nvinfo : EIATTR_SPARSE_MMA_MASK
	.align		4
.L_15:
        /*0048*/ 	.byte	0x03, 0x50
        /*004a*/ 	.short	0x0000


	//----- nvinfo : EIATTR_MAXREG_COUNT
	.align		4
        /*004c*/ 	.byte	0x03, 0x1b
        /*004e*/ 	.short	0x00ff


	//----- nvinfo : EIATTR_NUM_BARRIERS
	.align		4
        /*0050*/ 	.byte	0x02, 0x4c
        /*0052*/ 	.byte	0x01
	.zero		1


	//----- nvinfo : EIATTR_MERCURY_ISA_VERSION
	.align		4
        /*0054*/ 	.byte	0x03, 0x5f
        /*0056*/ 	.short	0x0101


	//----- nvinfo : EIATTR_VRC_CTA_INIT_COUNT
	.align		4
        /*0058*/ 	.byte	0x02, 0x4a
	.zero		1
	.zero		1


	//----- nvinfo : EIATTR_EXIT_INSTR_OFFSETS
	.align		4
        /*005c*/ 	.byte	0x04, 0x1c
        /*005e*/ 	.short	(.L_17 - .L_16)


	//   ....[0]....
.L_16:
        /*0060*/ 	.word	0x00000090


	//   ....[1]....
        /*0064*/ 	.word	0x000004c0


	//----- nvinfo : EIATTR_CRS_STACK_SIZE
	.align		4
.L_17:
        /*0068*/ 	.byte	0x04, 0x1e
        /*006a*/ 	.short	(.L_19 - .L_18)
.L_18:
        /*006c*/ 	.word	0x00000000


	//----- nvinfo : EIATTR_CBANK_PARAM_SIZE
	.align		4
.L_19:
        /*0070*/ 	.byte	0x03, 0x19
        /*0072*/ 	.short	0x0018


	//----- nvinfo : EIATTR_PARAM_CBANK
	.align		4
        /*0074*/ 	.byte	0x04, 0x0a
        /*0076*/ 	.short	(.L_21 - .L_20)
	.align		4
.L_20:
        /*0078*/ 	.word	index@(.nv.constant0._Z30convolution_1d_x_shared_memoryPfiiS_)
        /*007c*/ 	.short	0x0380
        /*007e*/ 	.short	0x0018


	//----- nvinfo : EIATTR_SW_WAR
	.align		4
.L_21:
        /*0080*/ 	.byte	0x04, 0x36
        /*0082*/ 	.short	(.L_23 - .L_22)
.L_22:
        /*0084*/ 	.word	0x00000008
.L_23:


//--------------------- .nv.callgraph             --------------------------
	.section	.nv.callgraph,"",@"SHT_CUDA_CALLGRAPH"
	.align	4
	.sectionentsize	8
	.align		4
        /*0000*/ 	.word	0x00000000
	.align		4
        /*0004*/ 	.word	0xffffffff
	.align		4
        /*0008*/ 	.word	0x00000000
	.align		4
        /*000c*/ 	.word	0xfffffffe
	.align		4
        /*0010*/ 	.word	0x00000000
	.align		4
        /*0014*/ 	.word	0xfffffffd
	.align		4
        /*0018*/ 	.word	0x00000000
	.align		4
        /*001c*/ 	.word	0xfffffffc


//--------------------- .text._Z30convolution_1d_x_shared_memoryPfiiS_ --------------------------
	.section	.text._Z30convolution_1d_x_shared_memoryPfiiS_,"ax",@progbits
	.align	128
        .global         _Z30convolution_1d_x_shared_memoryPfiiS_
        .type           _Z30convolution_1d_x_shared_memoryPfiiS_,@function
        .size           _Z30convolution_1d_x_shared_memoryPfiiS_,(.L_x_3 - _Z30convolution_1d_x_shared_memoryPfiiS_)
        .other          _Z30convolution_1d_x_shared_memoryPfiiS_,@"STO_CUDA_ENTRY STV_DEFAULT"
_Z30convolution_1d_x_shared_memoryPfiiS_:
.text._Z30convolution_1d_x_shared_memoryPfiiS_:
[----:B------:R-:W-:Y:S01]  /*0000*/  LDC R1, c[0x0][0x37c] ;  /* 0x0000df00ff017b82 */ /* 0x000fe20000000800 */
[----:B------:R-:W0:Y:S01]  /*0010*/  S2R R0, SR_CTAID.X ;  /* 0x0000000000007919 */ /* 0x000e220000002500 */
[----:B------:R-:W1:Y:S01]  /*0020*/  LDCU UR5, c[0x0][0x388] ;  /* 0x00007100ff0577ac */ /* 0x000e620008000800 */
[----:B------:R-:W0:Y:S01]  /*0030*/  S2R R21, SR_TID.X ;  /* 0x0000000000157919 */ /* 0x000e220000002100 */
[----:B------:R-:W0:Y:S01]  /*0040*/  LDCU UR8, c[0x0][0x360] ;  /* 0x00006c00ff0877ac */ /* 0x000e220008000800 */
[----:B-1----:R-:W-:Y:S01]  /*0050*/  UIADD3 UR4, UPT, UPT, UR5, -0x4, URZ ;  /* 0xfffffffc05047890 */ /* 0x002fe2000fffe0ff */
[----:B0-----:R-:W-:-:S05]  /*0060*/  IMAD R0, R0, UR8, R21 ;  /* 0x0000000800007c24 */ /* 0x001fca000f8e0215 */
[----:B------:R-:W-:-:S04]  /*0070*/  ISETP.GE.AND P0, PT, R0, UR4, PT ;  /* 0x0000000400007c0c */ /* 0x000fc8000bf06270 */
[----:B------:R-:W-:-:S13]  /*0080*/  ISETP.LT.OR P0, PT, R0, 0x5, P0 ;  /* 0x000000050000780c */ /* 0x000fda0000701670 */
[----:B------:R-:W-:Y:S05]  /*0090*/  @P0 EXIT ;  /* 0x000000000000094d */ /* 0x000fea0003800000 */
[----:B------:R-:W0:Y:S01]  /*00a0*/  S2R R9, SR_CTAID.Y ;  /* 0x0000000000097919 */ /* 0x000e220000002600 */
[----:B------:R-:W1:Y:S01]  /*00b0*/  LDC.64 R4, c[0x0][0x380] ;  /* 0x0000e000ff047b82 */ /* 0x000e620000000a00 */
[----:B------:R-:W-:Y:S01]  /*00c0*/  ISETP.NE.AND P0, PT, R21, RZ, PT ;  /* 0x000000ff1500720c */ /* 0x000fe20003f05270 */
[----:B------:R-:W2:-:S12]  /*00d0*/  LDCU.64 UR6, c[0x0][0x358] ;  /* 0x00006b00ff0677ac */ /* 0x000e980008000a00 */
[C---:B------:R-:W-:Y:S02]  /*00e0*/  @!P0 IADD3 R11, PT, PT, R0.reuse, -0x4, RZ ;  /* 0xfffffffc000b8810 */ /* 0x040fe40007ffe0ff */
[C---:B------:R-:W-:Y:S02]  /*00f0*/  @!P0 IADD3 R13, PT, PT, R0.reuse, -0x3, RZ ;  /* 0xfffffffd000d8810 */ /* 0x040fe40007ffe0ff */
[C---:B------:R-:W-:Y:S02]  /*0100*/  @!P0 IADD3 R15, PT, PT, R0.reuse, -0x2, RZ ;  /* 0xfffffffe000f8810 */ /* 0x040fe40007ffe0ff */
[----:B------:R-:W-:Y:S01]  /*0110*/  @!P0 IADD3 R17, PT, PT, R0, -0x1, RZ ;  /* 0xffffffff00118810 */ /* 0x000fe20007ffe0ff */
[----:B0-----:R-:W-:-:S04]  /*0120*/  IMAD R9, R9, UR5, RZ ;  /* 0x0000000509097c24 */ /* 0x001fc8000f8e02ff */
[----:B-1----:R-:W-:-:S04]  /*0130*/  IMAD.WIDE R4, R9, 0x4, R4 ;  /* 0x0000000409047825 */ /* 0x002fc800078e0204 */
[----:B------:R-:W-:-:S04]  /*0140*/  IMAD.WIDE.U32 R2, R0, 0x4, R4 ;  /* 0x0000000400027825 */ /* 0x000fc800078e0004 */
[--C-:B------:R-:W-:Y:S01]  /*0150*/  @!P0 IMAD.WIDE.U32 R10, R11, 0x4, R4.reuse ;  /* 0x000000040b0a8825 */ /* 0x100fe200078e0004 */
[----:B--2---:R-:W2:Y:S03]  /*0160*/  LDG.E R8, desc[UR6][R2.64] ;  /* 0x0000000602087981 */ /* 0x004ea6000c1e1900 */
[----:B------:R-:W-:-:S04]  /*0170*/  @!P0 IMAD.WIDE.U32 R12, R13, 0x4, R4 ;  /* 0x000000040d0c8825 */ /* 0x000fc800078e0004 */
[----:B------:R-:W-:-:S04]  /*0180*/  @!P0 IMAD.WIDE.U32 R14, R15, 0x4, R4 ;  /* 0x000000040f0e8825 */ /* 0x000fc800078e0004 */
[----:B------:R-:W-:Y:S01]  /*0190*/  @!P0 IMAD.WIDE.U32 R16, R17, 0x4, R4 ;  /* 0x0000000411108825 */ /* 0x000fe200078e0004 */
[----:B------:R-:W3:Y:S04]  /*01a0*/  @!P0 LDG.E R6, desc[UR6][R14.64] ;  /* 0x000000060e068981 */ /* 0x000ee8000c1e1900 */
[----:B------:R-:W3:Y:S04]  /*01b0*/  @!P0 LDG.E R4, desc[UR6][R10.64] ;  /* 0x000000060a048981 */ /* 0x000ee8000c1e1900 */
[----:B------:R-:W3:Y:S04]  /*01c0*/  @!P0 LDG.E R5, desc[UR6][R12.64] ;  /* 0x000000060c058981 */ /* 0x000ee8000c1e1900 */
[----:B------:R-:W3:Y:S01]  /*01d0*/  @!P0 LDG.E R7, desc[UR6][R16.64] ;  /* 0x0000000610078981 */ /* 0x000ee2000c1e1900 */
[----:B------:R-:W0:Y:S01]  /*01e0*/  S2UR UR5, SR_CgaCtaId ;  /* 0x00000000000579c3 */ /* 0x000e220000008800 */
[----:B------:R-:W-:Y:S01]  /*01f0*/  UMOV UR4, 0x400 ;  /* 0x0000040000047882 */ /* 0x000fe20000000000 */
[----:B------:R-:W-:Y:S01]  /*0200*/  BSSY.RECONVERGENT B0, `(.L_x_0) ;  /* 0x0000011000007945 */ /* 0x000fe20003800200 */
[----:B0-----:R-:W-:-:S06]  /*0210*/  ULEA UR4, UR5, UR4, 0x18 ;  /* 0x0000000405047291 */ /* 0x001fcc000f8ec0ff */
[----:B------:R-:W-:-:S05]  /*0220*/  LEA R19, R21, UR4, 0x2 ;  /* 0x0000000415137c11 */ /* 0x000fca000f8e10ff */
[----:B--2---:R0:W-:Y:S04]  /*0230*/  STS [R19+0x10], R8 ;  /* 0x0000100813007388 */ /* 0x0041e80000000800 */
[----:B---3--:R0:W-:Y:S01]  /*0240*/  @!P0 STS.128 [UR4], R4 ;  /* 0x00000004ff008988 */ /* 0x0081e20008000c04 */
[----:B------:R-:W-:Y:S05]  /*0250*/  @!P0 BRA `(.L_x_1) ;  /* 0x00000000002c8947 */ /* 0x000fea0003800000 */
[----:B------:R-:W-:-:S06]  /*0260*/  UIADD3 UR4, UPT, UPT, UR8, -0x1, URZ ;  /* 0xffffffff08047890 */ /* 0x000fcc000fffe0ff */
[----:B------:R-:W-:-:S13]  /*0270*/  ISETP.NE.AND P0, PT, R21, UR4, PT ;  /* 0x0000000415007c0c */ /* 0x000fda000bf05270 */
[----:B------:R-:W-:Y:S05]  /*0280*/  @P0 BRA `(.L_x_1) ;  /* 0x0000000000200947 */ /* 0x000fea0003800000 */
[----:B0-----:R-:W2:Y:S04]  /*0290*/  LDG.E R4, desc[UR6][R2.64+0x4] ;  /* 0x0000040602047981 */ /* 0x001ea8000c1e1900 */
[----:B------:R-:W3:Y:S04]  /*02a0*/  LDG.E R6, desc[UR6][R2.64+0x8] ;  /* 0x0000080602067981 */ /* 0x000ee8000c1e1900 */
[----:B------:R-:W4:Y:S04]  /*02b0*/  LDG.E R8, desc[UR6][R2.64+0xc] ;  /* 0x00000c0602087981 */ /* 0x000f28000c1e1900 */
[----:B------:R-:W5:Y:S04]  /*02c0*/  LDG.E R10, desc[UR6][R2.64+0x10] ;  /* 0x00001006020a7981 */ /* 0x000f68000c1e1900 */
[----:B--2---:R1:W-:Y:S04]  /*02d0*/  STS [R19+0x14], R4 ;  /* 0x0000140413007388 */ /* 0x0043e80000000800 */
[----:B---3--:R1:W-:Y:S04]  /*02e0*/  STS [R19+0x18], R6 ;  /* 0x0000180613007388 */ /* 0x0083e80000000800 */
[----:B----4-:R1:W-:Y:S04]  /*02f0*/  STS [R19+0x1c], R8 ;  /* 0x00001c0813007388 */ /* 0x0103e80000000800 */
[----:B-----5:R1:W-:Y:S02]  /*0300*/  STS [R19+0x20], R10 ;  /* 0x0000200a13007388 */ /* 0x0203e40000000800 */
.L_x_1:
[----:B------:R-:W-:Y:S05]  /*0310*/  BSYNC.RECONVERGENT B0 ;  /* 0x0000000000007941 */ /* 0x000fea0003800200 */
.L_x_0:
[----:B------:R-:W-:Y:S01]  /*0320*/  BAR.SYNC.DEFER_BLOCKING 0x0 ;  /* 0x0000000000007b1d */ /* 0x000fe20000010000 */
[----:B------:R-:W-:-:S04]  /*0330*/  IADD3 R0, P0, PT, R0, R9, RZ ;  /* 0x0000000900007210 */ /* 0x000fc80007f1e0ff */
[----:B------:R-:W-:Y:S01]  /*0340*/  LEA.HI.X.SX32 R9, R9, RZ, 0x1, P0 ;  /* 0x000000ff09097211 */ /* 0x000fe200000f0eff */
[----:B------:R-:W2:Y:S01]  /*0350*/  LDCU.64 UR4, c[0x0][0x390] ;  /* 0x00007200ff0477ac */ /* 0x000ea20008000a00 */
[----:B------:R-:W3:Y:S04]  /*0360*/  LDS R2, [R19] ;  /* 0x0000000013027984 */ /* 0x000ee80000000800 */
[----:B------:R-:W4:Y:S04]  /*0370*/  LDS R3, [R19+0x4] ;  /* 0x0000040013037984 */ /* 0x000f280000000800 */
[----:B0-----:R-:W0:Y:S04]  /*0380*/  LDS R5, [R19+0x8] ;  /* 0x0000080013057984 */ /* 0x001e280000000800 */
[----:B------:R-:W5:Y:S04]  /*0390*/  LDS R7, [R19+0xc] ;  /* 0x00000c0013077984 */ /* 0x000f680000000800 */
[----:B------:R-:W2:Y:S04]  /*03a0*/  LDS R11, [R19+0x10] ;  /* 0x00001000130b7984 */ /* 0x000ea80000000800 */
[----:B------:R-:W2:Y:S04]  /*03b0*/  LDS R13, [R19+0x14] ;  /* 0x00001400130d7984 */ /* 0x000ea80000000800 */
[----:B------:R-:W2:Y:S04]  /*03c0*/  LDS R15, [R19+0x18] ;  /* 0x00001800130f7984 */ /* 0x000ea80000000800 */
[----:B------:R-:W2:Y:S04]  /*03d0*/  LDS R17, [R19+0x1c] ;  /* 0x00001c0013117984 */ /* 0x000ea80000000800 */
[----:B-1----:R-:W1:Y:S01]  /*03e0*/  LDS R4, [R19+0x20] ;  /* 0x0000200013047984 */ /* 0x002e620000000800 */
[----:B---3--:R-:W-:-:S04]  /*03f0*/  FADD R2, RZ, R2 ;  /* 0x00000002ff027221 */ /* 0x008fc80000000000 */
[----:B----4-:R-:W-:-:S04]  /*0400*/  FADD R2, R2, R3 ;  /* 0x0000000302027221 */ /* 0x010fc80000000000 */
[----:B0-----:R-:W-:-:S04]  /*0410*/  FADD R2, R2, R5 ;  /* 0x0000000502027221 */ /* 0x001fc80000000000 */
[----:B-----5:R-:W-:-:S04]  /*0420*/  FADD R2, R2, R7 ;  /* 0x0000000702027221 */ /* 0x020fc80000000000 */
[----:B--2---:R-:W-:-:S04]  /*0430*/  FADD R2, R2, R11 ;  /* 0x0000000b02027221 */ /* 0x004fc80000000000 */
[----:B------:R-:W-:-:S04]  /*0440*/  FADD R2, R2, R13 ;  /* 0x0000000d02027221 */ /* 0x000fc80000000000 */
[----:B------:R-:W-:-:S04]  /*0450*/  FADD R2, R2, R15 ;  /* 0x0000000f02027221 */ /* 0x000fc80000000000 */
[----:B------:R-:W-:Y:S01]  /*0460*/  FADD R17, R2, R17 ;  /* 0x0000001102117221 */ /* 0x000fe20000000000 */
[----:B------:R-:W-:-:S03]  /*0470*/  LEA R2, P0, R0, UR4, 0x2 ;  /* 0x0000000400027c11 */ /* 0x000fc6000f8010ff */
[----:B-1----:R-:W-:Y:S01]  /*0480*/  FADD R4, R17, R4 ;  /* 0x0000000411047221 */ /* 0x002fe20000000000 */
[----:B------:R-:W-:-:S03]  /*0490*/  LEA.HI.X R3, R0, UR5, R9, 0x2, P0 ;  /* 0x0000000500037c11 */ /* 0x000fc600080f1409 */
[----:B------:R-:W-:-:S05]  /*04a0*/  FMUL R5, R4, 0.11111111193895339966 ;  /* 0x3de38e3904057820 */ /* 0x000fca0000400000 */
[----:B------:R-:W-:Y:S01]  /*04b0*/  STG.E desc[UR6][R2.64], R5 ;  /* 0x0000000502007986 */ /* 0x000fe2000c101906 */
[----:B------:R-:W-:Y:S05]  /*04c0*/  EXIT ;  /* 0x000000000000794d */ /* 0x000fea0003800000 */
.L_x_2:
[----:B------:R-:W-:-:S00]  /*04d0*/  BRA `(.L_x_2) ;  /* 0xfffffffc00fc7947 */ /* 0x000fc0000383ffff */
[----:B------:R-:W-:-:S00]  /*04e0*/  NOP ;  /* 0x0000000000007918 */ /* 0x000fc00000000000 */
        /* <DEDUP_REMOVED lines=9> */
.L_x_3:


//--------------------- .nv.shared._Z30convolution_1d_x_shared_memoryPfiiS_ --------------------------
	.section	.nv.shared._Z30convolution_1d_x_shared_memoryPfiiS_,"aw",@nobits
	.sectionflags	@""
	.align	4
.nv.shared._Z30convolution_1d_x_shared_memoryPfiiS_:
	.zero		2080


//--------------------- .nv.shared.reserved.0     --------------------------
	.section	.nv.shared.reserved.0,"aw",@nobits
	.weak		__nv_reservedSMEM_offset_0_alias
	.size		__nv_reservedSMEM_offset_0_alias, 0, 64
	.other		__nv_reservedSMEM_offset_0_alias,@"STO_CUDA_RESERVED_SHARED STV_DEFAULT"
__nv_reservedSMEM_offset_0_alias:
	.zero		0
	.zero		64


//--------------------- .nv.constant0._Z30convolution_1d_x_shared_memoryPfiiS_ --------------------------
	.section	.nv.constant0._Z30convolution_1d_x_shared_memoryPfiiS_,"a",@progbits
	.sectionflags	@""
	.align	4
.nv.constant0._Z30convolution_1d_x_shared_memoryPfiiS_:
	.zero		920


//--------------------- SYMBOLS --------------------------

	.type		.nv.reservedSmem.offset0,@object
	.size		.nv.reservedSmem.offset0,0x4
	.type		.nv.reservedSmem.cap,@object
	.size		.nv.reservedSmem.cap,0x4
